//
// Generated by NVIDIA NVVM Compiler
//
// Compiler Build ID: CL-36424714
// Cuda compilation tools, release 13.0, V13.0.88
// Based on NVVM 20.0.0
//

.version 9.0
.target sm_100
.address_size 64

	// .globl	_Z10dotProductPfS_S_i

.visible .entry _Z10dotProductPfS_S_i(
	.param .u64 .ptr .align 1 _Z10dotProductPfS_S_i_param_0,
	.param .u64 .ptr .align 1 _Z10dotProductPfS_S_i_param_1,
	.param .u64 .ptr .align 1 _Z10dotProductPfS_S_i_param_2,
	.param .u32 _Z10dotProductPfS_S_i_param_3
)
{
	.reg .pred 	%p<10>;
	.reg .b32 	%r<39>;
	.reg .b32 	%f<68>;
	.reg .b64 	%rd<67>;

	ld.param.u64 	%rd14, [_Z10dotProductPfS_S_i_param_0];
	ld.param.u64 	%rd15, [_Z10dotProductPfS_S_i_param_1];
	ld.param.u32 	%r17, [_Z10dotProductPfS_S_i_param_3];
	cvta.to.global.u64 	%rd1, %rd15;
	cvta.to.global.u64 	%rd2, %rd14;
	mov.u32 	%r18, %ctaid.x;
	mov.u32 	%r19, %ntid.x;
	mov.u32 	%r20, %tid.x;
	mad.lo.s32 	%r1, %r18, %r19, %r20;
	mov.u32 	%r21, %ctaid.y;
	mov.u32 	%r22, %ntid.y;
	mov.u32 	%r23, %tid.y;
	mad.lo.s32 	%r2, %r21, %r22, %r23;
	setp.lt.s32 	%p1, %r17, 1;
	mov.f32 	%f67, 0f00000000;
	@%p1 bra 	$L__BB0_12;
	mul.lo.s32 	%r3, %r17, %r2;
	and.b32  	%r4, %r17, 7;
	setp.lt.u32 	%p2, %r17, 8;
	mov.f32 	%f67, 0f00000000;
	mov.b32 	%r37, 0;
	@%p2 bra 	$L__BB0_4;
	and.b32  	%r37, %r17, 2147483640;
	neg.s32 	%r35, %r37;
	mul.wide.u32 	%rd16, %r17, 4;
	add.s64 	%rd3, %rd1, %rd16;
	mul.wide.u32 	%rd17, %r17, 8;
	add.s64 	%rd4, %rd1, %rd17;
	mul.wide.u32 	%rd18, %r17, 12;
	add.s64 	%rd5, %rd1, %rd18;
	mul.wide.u32 	%rd19, %r17, 16;
	add.s64 	%rd6, %rd1, %rd19;
	mul.wide.u32 	%rd20, %r17, 20;
	add.s64 	%rd7, %rd1, %rd20;
	mul.wide.u32 	%rd21, %r17, 24;
	add.s64 	%rd8, %rd1, %rd21;
	mul.wide.u32 	%rd22, %r17, 28;
	add.s64 	%rd9, %rd1, %rd22;
	mul.wide.u32 	%rd23, %r3, 4;
	add.s64 	%rd24, %rd23, %rd2;
	add.s64 	%rd66, %rd24, 16;
	mov.f32 	%f67, 0f00000000;
	mov.u32 	%r34, %r1;
$L__BB0_3:
	.pragma "nounroll";
	mul.wide.s32 	%rd25, %r34, 4;
	add.s64 	%rd26, %rd3, %rd25;
	add.s64 	%rd27, %rd4, %rd25;
	add.s64 	%rd28, %rd5, %rd25;
	add.s64 	%rd29, %rd6, %rd25;
	add.s64 	%rd30, %rd7, %rd25;
	add.s64 	%rd31, %rd8, %rd25;
	add.s64 	%rd32, %rd9, %rd25;
	add.s64 	%rd33, %rd1, %rd25;
	ld.global.f32 	%f17, [%rd66+-16];
	ld.global.f32 	%f18, [%rd33];
	fma.rn.f32 	%f19, %f17, %f18, %f67;
	ld.global.f32 	%f20, [%rd66+-12];
	ld.global.f32 	%f21, [%rd26];
	fma.rn.f32 	%f22, %f20, %f21, %f19;
	ld.global.f32 	%f23, [%rd66+-8];
	ld.global.f32 	%f24, [%rd27];
	fma.rn.f32 	%f25, %f23, %f24, %f22;
	ld.global.f32 	%f26, [%rd66+-4];
	ld.global.f32 	%f27, [%rd28];
	fma.rn.f32 	%f28, %f26, %f27, %f25;
	ld.global.f32 	%f29, [%rd66];
	ld.global.f32 	%f30, [%rd29];
	fma.rn.f32 	%f31, %f29, %f30, %f28;
	ld.global.f32 	%f32, [%rd66+4];
	ld.global.f32 	%f33, [%rd30];
	fma.rn.f32 	%f34, %f32, %f33, %f31;
	ld.global.f32 	%f35, [%rd66+8];
	ld.global.f32 	%f36, [%rd31];
	fma.rn.f32 	%f37, %f35, %f36, %f34;
	ld.global.f32 	%f38, [%rd66+12];
	ld.global.f32 	%f39, [%rd32];
	fma.rn.f32 	%f67, %f38, %f39, %f37;
	add.s32 	%r35, %r35, 8;
	shl.b32 	%r25, %r17, 3;
	add.s32 	%r34, %r34, %r25;
	add.s64 	%rd66, %rd66, 32;
	setp.ne.s32 	%p3, %r35, 0;
	@%p3 bra 	$L__BB0_3;
$L__BB0_4:
	setp.eq.s32 	%p4, %r4, 0;
	@%p4 bra 	$L__BB0_12;
	and.b32  	%r12, %r17, 3;
	setp.lt.u32 	%p5, %r4, 4;
	@%p5 bra 	$L__BB0_7;
	add.s32 	%r26, %r37, %r3;
	mul.wide.u32 	%rd34, %r26, 4;
	add.s64 	%rd35, %rd2, %rd34;
	ld.global.f32 	%f41, [%rd35];
	mad.lo.s32 	%r27, %r37, %r17, %r1;
	mul.wide.s32 	%rd36, %r27, 4;
	add.s64 	%rd37, %rd1, %rd36;
	ld.global.f32 	%f42, [%rd37];
	fma.rn.f32 	%f43, %f41, %f42, %f67;
	cvt.u64.u32 	%rd38, %r3;
	cvt.u64.u32 	%rd39, %r37;
	add.s64 	%rd40, %rd39, %rd38;
	shl.b64 	%rd41, %rd40, 2;
	add.s64 	%rd42, %rd2, %rd41;
	ld.global.f32 	%f44, [%rd42+4];
	mul.wide.u32 	%rd43, %r17, 4;
	add.s64 	%rd44, %rd37, %rd43;
	ld.global.f32 	%f45, [%rd44];
	fma.rn.f32 	%f46, %f44, %f45, %f43;
	ld.global.f32 	%f47, [%rd42+8];
	add.s64 	%rd45, %rd44, %rd43;
	ld.global.f32 	%f48, [%rd45];
	fma.rn.f32 	%f49, %f47, %f48, %f46;
	ld.global.f32 	%f50, [%rd42+12];
	add.s64 	%rd46, %rd45, %rd43;
	ld.global.f32 	%f51, [%rd46];
	fma.rn.f32 	%f67, %f50, %f51, %f49;
	add.s32 	%r37, %r37, 4;
$L__BB0_7:
	setp.eq.s32 	%p6, %r12, 0;
	@%p6 bra 	$L__BB0_12;
	setp.eq.s32 	%p7, %r12, 1;
	@%p7 bra 	$L__BB0_10;
	add.s32 	%r28, %r37, %r3;
	mul.wide.u32 	%rd47, %r28, 4;
	add.s64 	%rd48, %rd2, %rd47;
	ld.global.f32 	%f53, [%rd48];
	mad.lo.s32 	%r29, %r37, %r17, %r1;
	mul.wide.s32 	%rd49, %r29, 4;
	add.s64 	%rd50, %rd1, %rd49;
	ld.global.f32 	%f54, [%rd50];
	fma.rn.f32 	%f55, %f53, %f54, %f67;
	cvt.u64.u32 	%rd51, %r3;
	cvt.u64.u32 	%rd52, %r37;
	add.s64 	%rd53, %rd52, %rd51;
	shl.b64 	%rd54, %rd53, 2;
	add.s64 	%rd55, %rd2, %rd54;
	ld.global.f32 	%f56, [%rd55+4];
	mul.wide.u32 	%rd56, %r17, 4;
	add.s64 	%rd57, %rd50, %rd56;
	ld.global.f32 	%f57, [%rd57];
	fma.rn.f32 	%f67, %f56, %f57, %f55;
	add.s32 	%r37, %r37, 2;
$L__BB0_10:
	and.b32  	%r30, %r17, 1;
	setp.eq.b32 	%p8, %r30, 1;
	not.pred 	%p9, %p8;
	@%p9 bra 	$L__BB0_12;
	add.s32 	%r31, %r37, %r3;
	mul.wide.u32 	%rd58, %r31, 4;
	add.s64 	%rd59, %rd2, %rd58;
	ld.global.f32 	%f58, [%rd59];
	mad.lo.s32 	%r32, %r37, %r17, %r1;
	mul.wide.s32 	%rd60, %r32, 4;
	add.s64 	%rd61, %rd1, %rd60;
	ld.global.f32 	%f59, [%rd61];
	fma.rn.f32 	%f67, %f58, %f59, %f67;
$L__BB0_12:
	ld.param.u64 	%rd65, [_Z10dotProductPfS_S_i_param_2];
	cvta.to.global.u64 	%rd62, %rd65;
	mad.lo.s32 	%r33, %r17, %r2, %r1;
	mul.wide.s32 	%rd63, %r33, 4;
	add.s64 	%rd64, %rd62, %rd63;
	st.global.f32 	[%rd64], %f67;
	ret;

}


// ===== COMPILED SASS (sm_100) =====

	.target	sm_100

	.elftype	@"ET_EXEC"


//--------------------- .note.nv.tkinfo           --------------------------
	.section	.note.nv.tkinfo,"",@"SHT_NOTE"
	.sectionflags	@"SHF_NOTE_NV_TKINFO"
	.tkinfo
        /*0018*/ 	.word	0x00000002
        /*0030*/ 	.string	""
        /*0030*/ 	.string	"ptxas"
        /*0030*/ 	.string	"Cuda compilation tools, release 13.0, V13.0.88"
        /*0030*/ 	.string	"Build cuda_13.0.r13.0/compiler.36424714_0"
        /*0030*/ 	.string	"-arch sm_100 -m 64 "



//--------------------- .note.nv.cuinfo           --------------------------
	.section	.note.nv.cuinfo,"",@"SHT_NOTE"
	.sectionflags	@"SHF_NOTE_NV_CUINFO"
        /*0018*/ 	.short	0x0002
        /*001a*/ 	.short	0x0064
        /*001c*/ 	.short	0x0082
	.zero		2


//--------------------- .nv.info                  --------------------------
	.section	.nv.info,"",@"SHT_CUDA_INFO"
	.align	4


	//----- nvinfo : EIATTR_REGCOUNT
	.align		4
        /*0000*/ 	.byte	0x04, 0x2f
        /*0002*/ 	.short	(.L_1 - .L_0)
	.align		4
.L_0:
        /*0004*/ 	.word	index@(_Z10dotProductPfS_S_i)
        /*0008*/ 	.word	0x0000001e


	//----- nvinfo : EIATTR_FRAME_SIZE
	.align		4
.L_1:
        /*000c*/ 	.byte	0x04, 0x11
        /*000e*/ 	.short	(.L_3 - .L_2)
	.align		4
.L_2:
        /*0010*/ 	.word	index@(_Z10dotProductPfS_S_i)
        /*0014*/ 	.word	0x00000000


	//----- nvinfo : EIATTR_MIN_STACK_SIZE
	.align		4
.L_3:
        /*0018*/ 	.byte	0x04, 0x12
        /*001a*/ 	.short	(.L_5 - .L_4)
	.align		4
.L_4:
        /*001c*/ 	.word	index@(_Z10dotProductPfS_S_i)
        /*0020*/ 	.word	0x00000000
.L_5:


//--------------------- .nv.compat                --------------------------
	.section	.nv.compat,"",@"SHT_CUDA_COMPAT_INFO"
	.align	4
        /*0000*/ 	.byte	0x02, 0x09, 0x00, 0x00, 0x02, 0x02, 0x01, 0x00, 0x02, 0x05, 0x05, 0x00, 0x03, 0x07, 0x01, 0x01
        /*0010*/ 	.byte	0x02, 0x03, 0x00, 0x00, 0x02, 0x06, 0x01, 0x00, 0x04, 0x0b, 0x08, 0x00, 0x09, 0x00, 0x00, 0x00
        /*0020*/ 	.byte	0x00, 0x00, 0x00, 0x00


//--------------------- .nv.info._Z10dotProductPfS_S_i --------------------------
	.section	.nv.info._Z10dotProductPfS_S_i,"",@"SHT_CUDA_INFO"
	.sectionflags	@""
	.align	4


	//----- nvinfo : EIATTR_CUDA_API_VERSION
	.align		4
        /*0000*/ 	.byte	0x04, 0x37
        /*0002*/ 	.short	(.L_7 - .L_6)
.L_6:
        /*0004*/ 	.word	0x00000082


	//----- nvinfo : EIATTR_KPARAM_INFO
	.align		4
.L_7:
        /*0008*/ 	.byte	0x04, 0x17
        /*000a*/ 	.short	(.L_9 - .L_8)
.L_8:
        /*000c*/ 	.word	0x00000000
        /*0010*/ 	.short	0x0003
        /*0012*/ 	.short	0x0018
        /*0014*/ 	.byte	0x00, 0xf0, 0x11, 0x00


	//----- nvinfo : EIATTR_KPARAM_INFO
	.align		4
.L_9:
        /*0018*/ 	.byte	0x04, 0x17
        /*001a*/ 	.short	(.L_11 - .L_10)
.L_10:
        /*001c*/ 	.word	0x00000000
        /*0020*/ 	.short	0x0002
        /*0022*/ 	.short	0x0010
        /*0024*/ 	.byte	0x00, 0xf5, 0x21, 0x00


	//----- nvinfo : EIATTR_KPARAM_INFO
	.align		4
.L_11:
        /*0028*/ 	.byte	0x04, 0x17
        /*002a*/ 	.short	(.L_13 - .L_12)
.L_12:
        /*002c*/ 	.word	0x00000000
        /*0030*/ 	.short	0x0001
        /*0032*/ 	.short	0x0008
        /*0034*/ 	.byte	0x00, 0xf5, 0x21, 0x00


	//----- nvinfo : EIATTR_KPARAM_INFO
	.align		4
.L_13:
        /*0038*/ 	.byte	0x04, 0x17
        /*003a*/ 	.short	(.L_15 - .L_14)
.L_14:
        /*003c*/ 	.word	0x00000000
        /*0040*/ 	.short	0x0000
        /*0042*/ 	.short	0x0000
        /*0044*/ 	.byte	0x00, 0xf5, 0x21, 0x00


	//----- nvinfo : EIATTR_SPARSE_MMA_MASK
	.align		4
.L_15:
        /*0048*/ 	.byte	0x03, 0x50
        /*004a*/ 	.short	0x0000


	//----- nvinfo : EIATTR_MAXREG_COUNT
	.align		4
        /*004c*/ 	.byte	0x03, 0x1b
        /*004e*/ 	.short	0x00ff


	//----- nvinfo : EIATTR_MERCURY_ISA_VERSION
	.align		4
        /*0050*/ 	.byte	0x03, 0x5f
        /*0052*/ 	.short	0x0101


	//----- nvinfo : EIATTR_VRC_CTA_INIT_COUNT
	.align		4
        /*0054*/ 	.byte	0x02, 0x4a
	.zero		1
	.zero		1


	//----- nvinfo : EIATTR_EXIT_INSTR_OFFSETS
	.align		4
        /*0058*/ 	.byte	0x04, 0x1c
        /*005a*/ 	.short	(.L_17 - .L_16)


	//   ....[0]....
.L_16:
        /*005c*/ 	.word	0x00000ab0


	//----- nvinfo : EIATTR_CBANK_PARAM_SIZE
	.align		4
.L_17:
        /*0060*/ 	.byte	0x03, 0x19
        /*0062*/ 	.short	0x001c


	//----- nvinfo : EIATTR_PARAM_CBANK
	.align		4
        /*0064*/ 	.byte	0x04, 0x0a
        /*0066*/ 	.short	(.L_19 - .L_18)
	.align		4
.L_18:
        /*0068*/ 	.word	index@(.nv.constant0._Z10dotProductPfS_S_i)
        /*006c*/ 	.short	0x0380
        /*006e*/ 	.short	0x001c


	//----- nvinfo : EIATTR_SW_WAR
	.align		4
.L_19:
        /*0070*/ 	.byte	0x04, 0x36
        /*0072*/ 	.short	(.L_21 - .L_20)
.L_20:
        /*0074*/ 	.word	0x00000008
.L_21:


//--------------------- .nv.callgraph             --------------------------
	.section	.nv.callgraph,"",@"SHT_CUDA_CALLGRAPH"
	.align	4
	.sectionentsize	8
	.align		4
        /*0000*/ 	.word	0x00000000
	.align		4
        /*0004*/ 	.word	0xffffffff
	.align		4
        /*0008*/ 	.word	0x00000000
	.align		4
        /*000c*/ 	.word	0xfffffffe
	.align		4
        /*0010*/ 	.word	0x00000000
	.align		4
        /*0014*/ 	.word	0xfffffffd
	.align		4
        /*0018*/ 	.word	0x00000000
	.align		4
        /*001c*/ 	.word	0xfffffffc


//--------------------- .text._Z10dotProductPfS_S_i --------------------------
	.section	.text._Z10dotProductPfS_S_i,"ax",@progbits
	.align	128
        .global         _Z10dotProductPfS_S_i
        .type           _Z10dotProductPfS_S_i,@function
        .size           _Z10dotProductPfS_S_i,(.L_x_5 - _Z10dotProductPfS_S_i)
        .other          _Z10dotProductPfS_S_i,@"STO_CUDA_ENTRY STV_DEFAULT"
_Z10dotProductPfS_S_i:
.text._Z10dotProductPfS_S_i:
[----:B------:R-:W-:Y:S01]  /*0000*/  LDC R1, c[0x0][0x37c] ;  /* 0x0000df00ff017b82 */ /* 0x000fe20000000800 */
[----:B------:R-:W0:Y:S01]  /*0010*/  S2R R3, SR_TID.X ;  /* 0x0000000000037919 */ /* 0x000e220000002100 */
[----:B------:R-:W1:Y:S06]  /*0020*/  LDCU UR18, c[0x0][0x398] ;  /* 0x00007300ff1277ac */ /* 0x000e6c0008000800 */
[----:B------:R-:W0:Y:S01]  /*0030*/  LDC R0, c[0x0][0x360] ;  /* 0x0000d800ff007b82 */ /* 0x000e220000000800 */
[----:B------:R-:W-:Y:S01]  /*0040*/  HFMA2 R12, -RZ, RZ, 0, 0 ;  /* 0x00000000ff0c7431 */ /* 0x000fe200000001ff */
[----:B------:R-:W2:Y:S01]  /*0050*/  S2R R2, SR_TID.Y ;  /* 0x0000000000027919 */ /* 0x000ea20000002200 */
[----:B------:R-:W3:Y:S05]  /*0060*/  LDCU.64 UR16, c[0x0][0x358] ;  /* 0x00006b00ff1077ac */ /* 0x000eea0008000a00 */
[----:B------:R-:W0:Y:S08]  /*0070*/  S2UR UR4, SR_CTAID.X ;  /* 0x00000000000479c3 */ /* 0x000e300000002500 */
[----:B------:R-:W2:Y:S01]  /*0080*/  S2UR UR5, SR_CTAID.Y ;  /* 0x00000000000579c3 */ /* 0x000ea20000002600 */
[----:B-1----:R-:W-:-:S07]  /*0090*/  UISETP.GE.AND UP0, UPT, UR18, 0x1, UPT ;  /* 0x000000011200788c */ /* 0x002fce000bf06270 */
[----:B------:R-:W2:Y:S01]  /*00a0*/  LDC R13, c[0x0][0x364] ;  /* 0x0000d900ff0d7b82 */ /* 0x000ea20000000800 */
[----:B0-----:R-:W-:Y:S02]  /*00b0*/  IMAD R0, R0, UR4, R3 ;  /* 0x0000000400007c24 */ /* 0x001fe4000f8e0203 */
[----:B--2---:R-:W-:Y:S01]  /*00c0*/  IMAD R13, R13, UR5, R2 ;  /* 0x000000050d0d7c24 */ /* 0x004fe2000f8e0202 */
[----:B---3--:R-:W-:Y:S06]  /*00d0*/  BRA.U !UP0, `(.L_x_0) ;  /* 0x0000000908647547 */ /* 0x008fec000b800000 */
[----:B------:R-:W-:Y:S02]  /*00e0*/  UISETP.GE.U32.AND UP1, UPT, UR18, 0x8, UPT ;  /* 0x000000081200788c */ /* 0x000fe4000bf26070 */
[----:B------:R-:W-:Y:S01]  /*00f0*/  IMAD R5, R13, UR18, RZ ;  /* 0x000000120d057c24 */ /* 0x000fe2000f8e02ff */
[----:B------:R-:W-:Y:S01]  /*0100*/  ULOP3.LUT UR19, UR18, 0x7, URZ, 0xc0, !UPT ;  /* 0x0000000712137892 */ /* 0x000fe2000f8ec0ff */
[----:B------:R-:W-:Y:S01]  /*0110*/  MOV R12, RZ ;  /* 0x000000ff000c7202 */ /* 0x000fe20000000f00 */
[----:B------:R-:W-:Y:S02]  /*0120*/  UMOV UR4, URZ ;  /* 0x000000ff00047c82 */ /* 0x000fe40008000000 */
[----:B------:R-:W-:Y:S02]  /*0130*/  UISETP.NE.AND UP0, UPT, UR19, URZ, UPT ;  /* 0x000000ff1300728c */ /* 0x000fe4000bf05270 */
[----:B------:R-:W-:Y:S09]  /*0140*/  BRA.U !UP1, `(.L_x_1) ;  /* 0x0000000509087547 */ /* 0x000ff2000b800000 */
[----:B------:R-:W0:Y:S01]  /*0150*/  LDCU.128 UR20, c[0x0][0x380] ;  /* 0x00007000ff1477ac */ /* 0x000e220008000c00 */
[----:B------:R-:W-:Y:S02]  /*0160*/  MOV R12, RZ ;  /* 0x000000ff000c7202 */ /* 0x000fe40000000f00 */
[----:B------:R-:W-:Y:S01]  /*0170*/  MOV R14, R0 ;  /* 0x00000000000e7202 */ /* 0x000fe20000000f00 */
[----:B------:R-:W-:-:S04]  /*0180*/  ULOP3.LUT UR4, UR18, 0x7ffffff8, URZ, 0xc0, !UPT ;  /* 0x7ffffff812047892 */ /* 0x000fc8000f8ec0ff */
[----:B------:R-:W-:Y:S01]  /*0190*/  UIADD3 UR5, UPT, UPT, -UR4, URZ, URZ ;  /* 0x000000ff04057290 */ /* 0x000fe2000fffe1ff */
[----:B0-----:R-:W-:Y:S01]  /*01a0*/  MOV R2, UR20 ;  /* 0x0000001400027c02 */ /* 0x001fe20008000f00 */
[----:B------:R-:W-:Y:S01]  /*01b0*/  UIMAD.WIDE.U32 UR6, UR18, 0xc, UR22 ;  /* 0x0000000c120678a5 */ /* 0x000fe2000f8e0016 */
[----:B------:R-:W-:Y:S01]  /*01c0*/  MOV R3, UR21 ;  /* 0x0000001500037c02 */ /* 0x000fe20008000f00 */
[----:B------:R-:W-:Y:S02]  /*01d0*/  UIMAD.WIDE.U32 UR8, UR18, 0x10, UR22 ;  /* 0x00000010120878a5 */ /* 0x000fe4000f8e0016 */
[----:B------:R-:W-:Y:S01]  /*01e0*/  UIMAD.WIDE.U32 UR10, UR18, 0x14, UR22 ;  /* 0x00000014120a78a5 */ /* 0x000fe2000f8e0016 */
[----:B------:R-:W-:Y:S01]  /*01f0*/  IMAD.WIDE.U32 R2, R5, 0x4, R2 ;  /* 0x0000000405027825 */ /* 0x000fe200078e0002 */
[----:B------:R-:W-:Y:S02]  /*0200*/  UIMAD.WIDE.U32 UR12, UR18, 0x18, UR22 ;  /* 0x00000018120c78a5 */ /* 0x000fe4000f8e0016 */
[----:B------:R-:W-:Y:S01]  /*0210*/  UIMAD.WIDE.U32 UR14, UR18, 0x1c, UR22 ;  /* 0x0000001c120e78a5 */ /* 0x000fe2000f8e0016 */
[----:B------:R-:W-:-:S04]  /*0220*/  IADD3 R2, P0, PT, R2, 0x10, RZ ;  /* 0x0000001002027810 */ /* 0x000fc80007f1e0ff */
[----:B------:R-:W-:-:S09]  /*0230*/  IADD3.X R3, PT, PT, RZ, R3, RZ, P0, !PT ;  /* 0x00000003ff037210 */ /* 0x000fd200007fe4ff */
.L_x_2:
[----:B------:R-:W-:Y:S01]  /*0240*/  HFMA2 R23, -RZ, RZ, 0, 2.384185791015625e-07 ;  /* 0x00000004ff177431 */ /* 0x000fe200000001ff */
[----:B------:R-:W-:Y:S01]  /*0250*/  UIMAD.WIDE.U32 UR24, UR18, 0x4, UR22 ;  /* 0x00000004121878a5 */ /* 0x000fe2000f8e0016 */
[----:B------:R-:W2:Y:S01]  /*0260*/  LDG.E R21, desc[UR16][R2.64+-0x10] ;  /* 0xfffff01002157981 */ /* 0x000ea2000c1e1900 */
[----:B------:R-:W-:Y:S01]  /*0270*/  UIMAD.WIDE.U32 UR20, UR18, 0x8, UR22 ;  /* 0x00000008121478a5 */ /* 0x000fe2000f8e0016 */
[----:B------:R-:W-:Y:S02]  /*0280*/  IMAD.MOV.U32 R11, RZ, RZ, 0x4 ;  /* 0x00000004ff0b7424 */ /* 0x000fe400078e00ff */
[----:B------:R-:W-:Y:S01]  /*0290*/  HFMA2 R7, -RZ, RZ, 0, 2.384185791015625e-07 ;  /* 0x00000004ff077431 */ /* 0x000fe200000001ff */
[----:B------:R-:W3:Y:S01]  /*02a0*/  LDG.E R19, desc[UR16][R2.64+-0xc] ;  /* 0xfffff41002137981 */ /* 0x000ee2000c1e1900 */
[----:B------:R-:W-:Y:S02]  /*02b0*/  MOV R8, UR24 ;  /* 0x0000001800087c02 */ /* 0x000fe40008000f00 */
[----:B------:R-:W-:Y:S01]  /*02c0*/  MOV R9, UR25 ;  /* 0x0000001900097c02 */ /* 0x000fe20008000f00 */
[C---:B------:R-:W-:Y:S01]  /*02d0*/  IMAD.WIDE R22, R14.reuse, R23, UR22 ;  /* 0x000000160e167e25 */ /* 0x040fe2000f8e0217 */
[----:B------:R-:W-:Y:S01]  /*02e0*/  MOV R24, UR20 ;  /* 0x0000001400187c02 */ /* 0x000fe20008000f00 */
[----:B------:R-:W4:Y:S01]  /*02f0*/  LDG.E R17, desc[UR16][R2.64+-0x8] ;  /* 0xfffff81002117981 */ /* 0x000f22000c1e1900 */
[----:B------:R-:W-:Y:S01]  /*0300*/  MOV R25, UR21 ;  /* 0x0000001500197c02 */ /* 0x000fe20008000f00 */
[----:B------:R-:W-:-:S02]  /*0310*/  IMAD.WIDE R8, R14, 0x4, R8 ;  /* 0x000000040e087825 */ /* 0x000fc400078e0208 */
[----:B------:R-:W2:Y:S02]  /*0320*/  LDG.E R22, desc[UR16][R22.64] ;  /* 0x0000001016167981 */ /* 0x000ea4000c1e1900 */
[C---:B------:R-:W-:Y:S01]  /*0330*/  IMAD.WIDE R24, R14.reuse, 0x4, R24 ;  /* 0x000000040e187825 */ /* 0x040fe200078e0218 */
[----:B------:R-:W-:Y:S01]  /*0340*/  MOV R5, 0x4 ;  /* 0x0000000400057802 */ /* 0x000fe20000000f00 */
[----:B------:R0:W3:Y:S02]  /*0350*/  LDG.E R20, desc[UR16][R8.64] ;  /* 0x0000001008147981 */ /* 0x0000e4000c1e1900 */
[C---:B------:R-:W-:Y:S02]  /*0360*/  IMAD.WIDE R10, R14.reuse, R11, UR6 ;  /* 0x000000060e0a7e25 */ /* 0x040fe4000f8e020b */
[----:B------:R-:W4:Y:S02]  /*0370*/  LDG.E R18, desc[UR16][R24.64] ;  /* 0x0000001018127981 */ /* 0x000f24000c1e1900 */
[----:B------:R-:W-:-:S04]  /*0380*/  IMAD.WIDE R4, R14, R5, UR8 ;  /* 0x000000080e047e25 */ /* 0x000fc8000f8e0205 */
[----:B------:R-:W-:Y:S01]  /*0390*/  HFMA2 R27, -RZ, RZ, 0, 2.384185791015625e-07 ;  /* 0x00000004ff1b7431 */ /* 0x000fe200000001ff */
[----:B------:R1:W5:Y:S01]  /*03a0*/  LDG.E R16, desc[UR16][R10.64] ;  /* 0x000000100a107981 */ /* 0x000362000c1e1900 */
[----:B0-----:R-:W-:-:S03]  /*03b0*/  MOV R9, 0x4 ;  /* 0x0000000400097802 */ /* 0x001fc60000000f00 */
[----:B------:R-:W5:Y:S01]  /*03c0*/  LDG.E R15, desc[UR16][R2.64+-0x4] ;  /* 0xfffffc10020f7981 */ /* 0x000f62000c1e1900 */
[----:B------:R-:W-:-:S03]  /*03d0*/  IMAD.WIDE R6, R14, R7, UR10 ;  /* 0x0000000a0e067e25 */ /* 0x000fc6000f8e0207 */
[----:B------:R0:W5:Y:S01]  /*03e0*/  LDG.E R4, desc[UR16][R4.64] ;  /* 0x0000001004047981 */ /* 0x000162000c1e1900 */
[----:B------:R-:W-:-:S03]  /*03f0*/  IMAD.WIDE R8, R14, R9, UR12 ;  /* 0x0000000c0e087e25 */ /* 0x000fc6000f8e0209 */
[----:B------:R-:W5:Y:S01]  /*0400*/  LDG.E R23, desc[UR16][R2.64] ;  /* 0x0000001002177981 */ /* 0x000f62000c1e1900 */
[----:B-1----:R-:W-:-:S03]  /*0410*/  IMAD.WIDE R10, R14, R27, UR14 ;  /* 0x0000000e0e0a7e25 */ /* 0x002fc6000f8e021b */
[----:B------:R-:W5:Y:S04]  /*0420*/  LDG.E R7, desc[UR16][R6.64] ;  /* 0x0000001006077981 */ /* 0x000f68000c1e1900 */
[----:B------:R-:W5:Y:S04]  /*0430*/  LDG.E R24, desc[UR16][R2.64+0x4] ;  /* 0x0000041002187981 */ /* 0x000f68000c1e1900 */
[----:B------:R-:W5:Y:S04]  /*0440*/  LDG.E R8, desc[UR16][R8.64] ;  /* 0x0000001008087981 */ /* 0x000f68000c1e1900 */
[----:B------:R-:W5:Y:S04]  /*0450*/  LDG.E R25, desc[UR16][R2.64+0x8] ;  /* 0x0000081002197981 */ /* 0x000f68000c1e1900 */
[----:B------:R-:W5:Y:S04]  /*0460*/  LDG.E R10, desc[UR16][R10.64] ;  /* 0x000000100a0a7981 */ /* 0x000f68000c1e1900 */
[----:B------:R1:W5:Y:S01]  /*0470*/  LDG.E R27, desc[UR16][R2.64+0xc] ;  /* 0x00000c10021b7981 */ /* 0x000362000c1e1900 */
[----:B------:R-:W-:-:S04]  /*0480*/  UIADD3 UR5, UPT, UPT, UR5, 0x8, URZ ;  /* 0x0000000805057890 */ /* 0x000fc8000fffe0ff */
[----:B------:R-:W-:Y:S01]  /*0490*/  UISETP.NE.AND UP1, UPT, UR5, URZ, UPT ;  /* 0x000000ff0500728c */ /* 0x000fe2000bf25270 */
[----:B0-----:R-:W-:Y:S02]  /*04a0*/  MOV R5, UR18 ;  /* 0x0000001200057c02 */ /* 0x001fe40008000f00 */
[----:B-1----:R-:W-:Y:S02]  /*04b0*/  IADD3 R2, P0, PT, R2, 0x20, RZ ;  /* 0x0000002002027810 */ /* 0x002fe40007f1e0ff */
[----:B------:R-:W-:Y:S02]  /*04c0*/  LEA R14, R5, R14, 0x3 ;  /* 0x0000000e050e7211 */ /* 0x000fe400078e18ff */
[----:B------:R-:W-:Y:S01]  /*04d0*/  IADD3.X R3, PT, PT, RZ, R3, RZ, P0, !PT ;  /* 0x00000003ff037210 */ /* 0x000fe200007fe4ff */
[----:B--2---:R-:W-:-:S04]  /*04e0*/  FFMA R22, R21, R22, R12 ;  /* 0x0000001615167223 */ /* 0x004fc8000000000c */
[----:B---3--:R-:W-:-:S04]  /*04f0*/  FFMA R20, R19, R20, R22 ;  /* 0x0000001413147223 */ /* 0x008fc80000000016 */
[----:B----4-:R-:W-:-:S04]  /*0500*/  FFMA R18, R17, R18, R20 ;  /* 0x0000001211127223 */ /* 0x010fc80000000014 */
[----:B-----5:R-:W-:-:S04]  /*0510*/  FFMA R16, R15, R16, R18 ;  /* 0x000000100f107223 */ /* 0x020fc80000000012 */
[----:B------:R-:W-:-:S04]  /*0520*/  FFMA R23, R23, R4, R16 ;  /* 0x0000000417177223 */ /* 0x000fc80000000010 */
[----:B------:R-:W-:-:S04]  /*0530*/  FFMA R24, R24, R7, R23 ;  /* 0x0000000718187223 */ /* 0x000fc80000000017 */
[----:B------:R-:W-:-:S04]  /*0540*/  FFMA R8, R25, R8, R24 ;  /* 0x0000000819087223 */ /* 0x000fc80000000018 */
[----:B------:R-:W-:Y:S01]  /*0550*/  FFMA R12, R27, R10, R8 ;  /* 0x0000000a1b0c7223 */ /* 0x000fe20000000008 */
[----:B------:R-:W-:Y:S06]  /*0560*/  BRA.U UP1, `(.L_x_2) ;  /* 0xfffffffd01347547 */ /* 0x000fec000b83ffff */
.L_x_1:
[----:B------:R-:W-:Y:S05]  /*0570*/  BRA.U !UP0, `(.L_x_0) ;  /* 0x00000005083c7547 */ /* 0x000fea000b800000 */
[----:B------:R-:W-:Y:S01]  /*0580*/  UISETP.GE.U32.AND UP0, UPT, UR19, 0x4, UPT ;  /* 0x000000041300788c */ /* 0x000fe2000bf06070 */
[----:B------:R-:W-:Y:S01]  /*0590*/  IMAD R2, R13, UR18, RZ ;  /* 0x000000120d027c24 */ /* 0x000fe2000f8e02ff */
[----:B------:R-:W-:-:S04]  /*05a0*/  ULOP3.LUT UR5, UR18, 0x3, URZ, 0xc0, !UPT ;  /* 0x0000000312057892 */ /* 0x000fc8000f8ec0ff */
[----:B------:R-:W-:-:S03]  /*05b0*/  UISETP.NE.AND UP1, UPT, UR5, URZ, UPT ;  /* 0x000000ff0500728c */ /* 0x000fc6000bf25270 */
[----:B------:R-:W-:Y:S08]  /*05c0*/  BRA.U !UP0, `(.L_x_3) ;  /* 0x00000001087c7547 */ /* 0x000ff0000b800000 */
[----:B------:R-:W0:Y:S01]  /*05d0*/  LDC.64 R6, c[0x0][0x388] ;  /* 0x0000e200ff067b82 */ /* 0x000e220000000a00 */
[----:B------:R-:W1:Y:S01]  /*05e0*/  LDCU.64 UR6, c[0x0][0x380] ;  /* 0x00007000ff0677ac */ /* 0x000e620008000a00 */
[----:B------:R-:W-:Y:S01]  /*05f0*/  MOV R5, UR4 ;  /* 0x0000000400057c02 */ /* 0x000fe20008000f00 */
[C---:B------:R-:W-:Y:S01]  /*0600*/  VIADD R3, R2.reuse, UR4 ;  /* 0x0000000402037c36 */ /* 0x040fe20008000000 */
[----:B------:R-:W-:Y:S02]  /*0610*/  MOV R11, UR18 ;  /* 0x00000012000b7c02 */ /* 0x000fe40008000f00 */
[----:B------:R-:W-:Y:S01]  /*0620*/  IADD3 R14, P0, PT, R2, UR4, RZ ;  /* 0x00000004020e7c10 */ /* 0x000fe2000ff1e0ff */
[----:B------:R-:W-:Y:S01]  /*0630*/  IMAD R5, R5, UR18, R0 ;  /* 0x0000001205057c24 */ /* 0x000fe2000f8e0200 */
[----:B------:R-:W2:Y:S01]  /*0640*/  LDC.64 R8, c[0x0][0x380] ;  /* 0x0000e000ff087b82 */ /* 0x000ea20000000a00 */
[----:B------:R-:W-:Y:S02]  /*0650*/  MOV R15, UR18 ;  /* 0x00000012000f7c02 */ /* 0x000fe40008000f00 */
[----:B------:R-:W-:Y:S01]  /*0660*/  MOV R17, UR18 ;  /* 0x0000001200117c02 */ /* 0x000fe20008000f00 */
[----:B0-----:R-:W-:-:S04]  /*0670*/  IMAD.WIDE R6, R5, 0x4, R6 ;  /* 0x0000000405067825 */ /* 0x001fc800078e0206 */
[----:B------:R-:W-:Y:S02]  /*0680*/  IMAD.WIDE.U32 R10, R11, 0x4, R6 ;  /* 0x000000040b0a7825 */ /* 0x000fe400078e0006 */
[----:B------:R-:W3:Y:S02]  /*0690*/  LDG.E R6, desc[UR16][R6.64] ;  /* 0x0000001006067981 */ /* 0x000ee4000c1e1900 */
[----:B--2---:R-:W-:Y:S01]  /*06a0*/  IMAD.WIDE.U32 R8, R3, 0x4, R8 ;  /* 0x0000000403087825 */ /* 0x004fe200078e0008 */
[----:B------:R-:W-:Y:S02]  /*06b0*/  IADD3.X R3, PT, PT, RZ, RZ, RZ, P0, !PT ;  /* 0x000000ffff037210 */ /* 0x000fe400007fe4ff */
[----:B-1----:R-:W-:-:S03]  /*06c0*/  LEA R4, P0, R14, UR6, 0x2 ;  /* 0x000000060e047c11 */ /* 0x002fc6000f8010ff */
[----:B------:R-:W3:Y:S01]  /*06d0*/  LDG.E R9, desc[UR16][R8.64] ;  /* 0x0000001008097981 */ /* 0x000ee2000c1e1900 */
[----:B------:R-:W-:Y:S01]  /*06e0*/  LEA.HI.X R5, R14, UR7, R3, 0x2, P0 ;  /* 0x000000070e057c11 */ /* 0x000fe200080f1403 */
[----:B------:R-:W-:Y:S02]  /*06f0*/  IMAD.WIDE.U32 R14, R15, 0x4, R10 ;  /* 0x000000040f0e7825 */ /* 0x000fe400078e000a */
[----:B------:R-:W2:Y:S04]  /*0700*/  LDG.E R3, desc[UR16][R10.64] ;  /* 0x000000100a037981 */ /* 0x000ea8000c1e1900 */
[----:B------:R-:W2:Y:S01]  /*0710*/  LDG.E R18, desc[UR16][R4.64+0x4] ;  /* 0x0000041004127981 */ /* 0x000ea2000c1e1900 */
[----:B------:R-:W-:-:S03]  /*0720*/  IMAD.WIDE.U32 R16, R17, 0x4, R14 ;  /* 0x0000000411107825 */ /* 0x000fc600078e000e */
[----:B------:R-:W4:Y:S04]  /*0730*/  LDG.E R19, desc[UR16][R14.64] ;  /* 0x000000100e137981 */ /* 0x000f28000c1e1900 */
[----:B------:R-:W4:Y:S04]  /*0740*/  LDG.E R20, desc[UR16][R4.64+0x8] ;  /* 0x0000081004147981 */ /* 0x000f28000c1e1900 */
[----:B------:R-:W5:Y:S04]  /*0750*/  LDG.E R22, desc[UR16][R4.64+0xc] ;  /* 0x00000c1004167981 */ /* 0x000f68000c1e1900 */
[----:B------:R-:W5:Y:S01]  /*0760*/  LDG.E R16, desc[UR16][R16.64] ;  /* 0x0000001010107981 */ /* 0x000f62000c1e1900 */
[----:B------:R-:W-:Y:S01]  /*0770*/  UIADD3 UR4, UPT, UPT, UR4, 0x4, URZ ;  /* 0x0000000404047890 */ /* 0x000fe2000fffe0ff */
[----:B---3--:R-:W-:-:S04]  /*0780*/  FFMA R9, R9, R6, R12 ;  /* 0x0000000609097223 */ /* 0x008fc8000000000c */
[----:B--2---:R-:W-:-:S04]  /*0790*/  FFMA R3, R18, R3, R9 ;  /* 0x0000000312037223 */ /* 0x004fc80000000009 */
[----:B----4-:R-:W-:-:S04]  /*07a0*/  FFMA R3, R20, R19, R3 ;  /* 0x0000001314037223 */ /* 0x010fc80000000003 */
[----:B-----5:R-:W-:-:S07]  /*07b0*/  FFMA R12, R22, R16, R3 ;  /* 0x00000010160c7223 */ /* 0x020fce0000000003 */
.L_x_3:
[----:B------:R-:W-:Y:S05]  /*07c0*/  BRA.U !UP1, `(.L_x_0) ;  /* 0x0000000109a87547 */ /* 0x000fea000b800000 */
[----:B------:R-:W-:Y:S01]  /*07d0*/  UISETP.NE.AND UP0, UPT, UR5, 0x1, UPT ;  /* 0x000000010500788c */ /* 0x000fe2000bf05270 */
[----:B------:R-:W-:Y:S01]  /*07e0*/  MOV R9, UR4 ;  /* 0x0000000400097c02 */ /* 0x000fe20008000f00 */
[----:B------:R-:W-:Y:S02]  /*07f0*/  ULOP3.LUT UR5, UR18, 0x1, URZ, 0xc0, !UPT ;  /* 0x0000000112057892 */ /* 0x000fe4000f8ec0ff */
[----:B------:R-:W-:Y:S02]  /*0800*/  MOV R17, UR18 ;  /* 0x0000001200117c02 */ /* 0x000fe40008000f00 */
[----:B------:R-:W-:Y:S01]  /*0810*/  UISETP.NE.U32.AND UP1, UPT, UR5, 0x1, UPT ;  /* 0x000000010500788c */ /* 0x000fe2000bf25070 */
[----:B------:R-:W-:-:S04]  /*0820*/  PLOP3.LUT P1, PT, PT, PT, UP0, 0x80, 0x8 ;  /* 0x000000000008781c */ /* 0x000fc80003f2f008 */
[----:B------:R-:W0:Y:S01]  /*0830*/  @UP0 LDCU.128 UR8, c[0x0][0x380] ;  /* 0x00007000ff0807ac */ /* 0x000e220008000c00 */
[----:B------:R-:W-:Y:S01]  /*0840*/  PLOP3.LUT P0, PT, PT, PT, UP1, 0x80, 0x8 ;  /* 0x000000000008781c */ /* 0x000fe20003f0f018 */
[----:B------:R-:W1:Y:S04]  /*0850*/  @UP0 LDCU.64 UR6, c[0x0][0x380] ;  /* 0x00007000ff0607ac */ /* 0x000e680008000a00 */
[----:B------:R-:W2:Y:S03]  /*0860*/  @!UP1 LDCU.128 UR12, c[0x0][0x380] ;  /* 0x00007000ff0c97ac */ /* 0x000ea60008000c00 */
[C---:B------:R-:W-:Y:S02]  /*0870*/  @P1 IADD3 R3, PT, PT, R2.reuse, UR4, RZ ;  /* 0x0000000402031c10 */ /* 0x040fe4000fffe0ff */
[----:B------:R-:W-:Y:S01]  /*0880*/  @P1 IADD3 R5, P2, PT, R2, UR4, RZ ;  /* 0x0000000402051c10 */ /* 0x000fe2000ff5e0ff */
[----:B------:R-:W-:-:S03]  /*0890*/  @UP0 UIADD3 UR4, UPT, UPT, UR4, 0x2, URZ ;  /* 0x0000000204040890 */ /* 0x000fc6000fffe0ff */
[----:B------:R-:W-:Y:S02]  /*08a0*/  @P1 IADD3.X R8, PT, PT, RZ, RZ, RZ, P2, !PT ;  /* 0x000000ffff081210 */ /* 0x000fe400017fe4ff */
[----:B0-----:R-:W-:Y:S01]  /*08b0*/  MOV R14, UR8 ;  /* 0x00000008000e7c02 */ /* 0x001fe20008000f00 */
[----:B------:R-:W-:Y:S01]  /*08c0*/  IMAD.U32 R6, RZ, RZ, UR10 ;  /* 0x0000000aff067e24 */ /* 0x000fe2000f8e00ff */
[----:B------:R-:W-:Y:S02]  /*08d0*/  MOV R15, UR9 ;  /* 0x00000009000f7c02 */ /* 0x000fe40008000f00 */
[----:B------:R-:W-:Y:S02]  /*08e0*/  MOV R7, UR11 ;  /* 0x0000000b00077c02 */ /* 0x000fe40008000f00 */
[----:B-1----:R-:W-:Y:S01]  /*08f0*/  @P1 LEA R4, P2, R5, UR6, 0x2 ;  /* 0x0000000605041c11 */ /* 0x002fe2000f8410ff */
[----:B------:R-:W-:-:S04]  /*0900*/  @P1 IMAD.WIDE.U32 R14, R3, 0x4, R14 ;  /* 0x00000004030e1825 */ /* 0x000fc800078e000e */
[----:B------:R-:W-:Y:S01]  /*0910*/  @P1 IMAD R3, R9, UR18, R0 ;  /* 0x0000001209031c24 */ /* 0x000fe2000f8e0200 */
[----:B------:R-:W-:-:S03]  /*0920*/  MOV R21, UR4 ;  /* 0x0000000400157c02 */ /* 0x000fc60008000f00 */
[----:B------:R-:W-:Y:S01]  /*0930*/  @P1 IMAD.WIDE R6, R3, 0x4, R6 ;  /* 0x0000000403061825 */ /* 0x000fe200078e0206 */
[----:B------:R-:W-:Y:S01]  /*0940*/  @P1 LEA.HI.X R5, R5, UR7, R8, 0x2, P2 ;  /* 0x0000000705051c11 */ /* 0x000fe200090f1408 */
[----:B------:R-:W3:Y:S01]  /*0950*/  @P1 LDG.E R3, desc[UR16][R14.64] ;  /* 0x000000100e031981 */ /* 0x000ee2000c1e1900 */
[----:B--2---:R-:W-:Y:S01]  /*0960*/  MOV R8, UR12 ;  /* 0x0000000c00087c02 */ /* 0x004fe20008000f00 */
[----:B------:R-:W-:Y:S01]  /*0970*/  @!P0 IMAD R21, R21, UR18, R0 ;  /* 0x0000001215158c24 */ /* 0x000fe2000f8e0200 */
[----:B------:R-:W-:Y:S01]  /*0980*/  MOV R9, UR13 ;  /* 0x0000000d00097c02 */ /* 0x000fe20008000f00 */
[----:B------:R-:W-:Y:S01]  /*0990*/  @P1 IMAD.WIDE.U32 R16, R17, 0x4, R6 ;  /* 0x0000000411101825 */ /* 0x000fe200078e0006 */
[----:B------:R-:W-:Y:S01]  /*09a0*/  @!P0 IADD3 R19, PT, PT, R2, UR4, RZ ;  /* 0x0000000402138c10 */ /* 0x000fe2000fffe0ff */
[----:B------:R-:W3:Y:S01]  /*09b0*/  @P1 LDG.E R6, desc[UR16][R6.64] ;  /* 0x0000001006061981 */ /* 0x000ee2000c1e1900 */
[----:B------:R-:W-:Y:S02]  /*09c0*/  MOV R10, UR14 ;  /* 0x0000000e000a7c02 */ /* 0x000fe40008000f00 */
[----:B------:R-:W-:Y:S01]  /*09d0*/  MOV R11, UR15 ;  /* 0x0000000f000b7c02 */ /* 0x000fe20008000f00 */
[----:B------:R-:W-:Y:S01]  /*09e0*/  @!P0 IMAD.WIDE.U32 R8, R19, 0x4, R8 ;  /* 0x0000000413088825 */ /* 0x000fe200078e0008 */
[----:B------:R-:W2:Y:S03]  /*09f0*/  @P1 LDG.E R16, desc[UR16][R16.64] ;  /* 0x0000001010101981 */ /* 0x000ea6000c1e1900 */
[----:B------:R-:W-:Y:S01]  /*0a00*/  @!P0 IMAD.WIDE R10, R21, 0x4, R10 ;  /* 0x00000004150a8825 */ /* 0x000fe200078e020a */
[----:B------:R-:W2:Y:S04]  /*0a10*/  @P1 LDG.E R4, desc[UR16][R4.64+0x4] ;  /* 0x0000041004041981 */ /* 0x000ea8000c1e1900 */
[----:B------:R-:W4:Y:S04]  /*0a20*/  @!P0 LDG.E R9, desc[UR16][R8.64] ;  /* 0x0000001008098981 */ /* 0x000f28000c1e1900 */
[----:B------:R-:W4:Y:S01]  /*0a30*/  @!P0 LDG.E R10, desc[UR16][R10.64] ;  /* 0x000000100a0a8981 */ /* 0x000f22000c1e1900 */
[----:B---3--:R-:W-:-:S04]  /*0a40*/  @P1 FFMA R3, R3, R6, R12 ;  /* 0x0000000603031223 */ /* 0x008fc8000000000c */
[----:B--2---:R-:W-:-:S04]  /*0a50*/  @P1 FFMA R12, R4, R16, R3 ;  /* 0x00000010040c1223 */ /* 0x004fc80000000003 */
[----:B----4-:R-:W-:-:S07]  /*0a60*/  @!P0 FFMA R12, R9, R10, R12 ;  /* 0x0000000a090c8223 */ /* 0x010fce000000000c */
.L_x_0:
[----:B------:R-:W0:Y:S01]  /*0a70*/  LDC.64 R2, c[0x0][0x390] ;  /* 0x0000e400ff027b82 */ /* 0x000e220000000a00 */
[----:B------:R-:W-:-:S04]  /*0a80*/  IMAD R13, R13, UR18, R0 ;  /* 0x000000120d0d7c24 */ /* 0x000fc8000f8e0200 */
[----:B0-----:R-:W-:-:S05]  /*0a90*/  IMAD.WIDE R2, R13, 0x4, R2 ;  /* 0x000000040d027825 */ /* 0x001fca00078e0202 */
[----:B------:R-:W-:Y:S01]  /*0aa0*/  STG.E desc[UR16][R2.64], R12 ;  /* 0x0000000c02007986 */ /* 0x000fe2000c101910 */
[----:B------:R-:W-:Y:S05]  /*0ab0*/  EXIT ;  /* 0x000000000000794d */ /* 0x000fea0003800000 */
.L_x_4:
[----:B------:R-:W-:-:S00]  /*0ac0*/  BRA `(.L_x_4) ;  /* 0xfffffffc00fc7947 */ /* 0x000fc0000383ffff */
[----:B------:R-:W-:-:S00]  /*0ad0*/  NOP ;  /* 0x0000000000007918 */ /* 0x000fc00000000000 */
        /* <DEDUP_REMOVED lines=10> */
.L_x_5:


//--------------------- .nv.shared.reserved.0     --------------------------
	.section	.nv.shared.reserved.0,"aw",@nobits
	.weak		__nv_reservedSMEM_offset_0_alias
	.size		__nv_reservedSMEM_offset_0_alias, 0, 64
	.other		__nv_reservedSMEM_offset_0_alias,@"STO_CUDA_RESERVED_SHARED STV_DEFAULT"
__nv_reservedSMEM_offset_0_alias:
	.zero		0
	.zero		64


//--------------------- .nv.constant0._Z10dotProductPfS_S_i --------------------------
	.section	.nv.constant0._Z10dotProductPfS_S_i,"a",@progbits
	.sectionflags	@""
	.align	4
.nv.constant0._Z10dotProductPfS_S_i:
	.zero		924


//--------------------- SYMBOLS --------------------------

	.type		.nv.reservedSmem.offset0,@object
	.size		.nv.reservedSmem.offset0,0x4
